//
// Generated by NVIDIA NVVM Compiler
//
// Compiler Build ID: CL-36424714
// Cuda compilation tools, release 13.0, V13.0.88
// Based on NVVM 20.0.0
//

.version 9.0
.target sm_100
.address_size 64

	// .globl	bitonicSortO

.visible .entry bitonicSortO(
	.param .u64 .ptr .align 1 bitonicSortO_param_0,
	.param .u32 bitonicSortO_param_1,
	.param .u32 bitonicSortO_param_2,
	.param .u32 bitonicSortO_param_3
)
{
	.reg .pred 	%p<7>;
	.reg .b32 	%r<23>;
	.reg .b64 	%rd<7>;

	ld.param.u64 	%rd4, [bitonicSortO_param_0];
	ld.param.u32 	%r13, [bitonicSortO_param_1];
	ld.param.u32 	%r14, [bitonicSortO_param_2];
	ld.param.u32 	%r15, [bitonicSortO_param_3];
	mov.u32 	%r16, %ctaid.x;
	mov.u32 	%r1, %ntid.x;
	mov.u32 	%r17, %tid.x;
	mad.lo.s32 	%r20, %r16, %r1, %r17;
	setp.ge.s32 	%p1, %r20, %r13;
	@%p1 bra 	$L__BB0_8;
	cvta.to.global.u64 	%rd1, %rd4;
	mov.u32 	%r18, %nctaid.x;
	mul.lo.s32 	%r3, %r18, %r1;
$L__BB0_2:
	xor.b32  	%r5, %r20, %r15;
	setp.le.s32 	%p2, %r5, %r20;
	@%p2 bra 	$L__BB0_7;
	and.b32  	%r19, %r20, %r14;
	setp.ne.s32 	%p3, %r19, 0;
	mul.wide.s32 	%rd5, %r20, 4;
	add.s64 	%rd2, %rd1, %rd5;
	mul.wide.s32 	%rd6, %r5, 4;
	add.s64 	%rd3, %rd1, %rd6;
	@%p3 bra 	$L__BB0_5;
	ld.global.u32 	%r22, [%rd2];
	ld.global.u32 	%r21, [%rd3];
	setp.gt.s32 	%p5, %r22, %r21;
	@%p5 bra 	$L__BB0_6;
	bra.uni 	$L__BB0_7;
$L__BB0_5:
	ld.global.u32 	%r22, [%rd2];
	ld.global.u32 	%r21, [%rd3];
	setp.ge.s32 	%p4, %r22, %r21;
	@%p4 bra 	$L__BB0_7;
$L__BB0_6:
	st.global.u32 	[%rd2], %r21;
	st.global.u32 	[%rd3], %r22;
$L__BB0_7:
	add.s32 	%r20, %r20, %r3;
	setp.lt.s32 	%p6, %r20, %r13;
	@%p6 bra 	$L__BB0_2;
$L__BB0_8:
	ret;

}


// ===== COMPILED SASS (sm_100) =====

	.target	sm_100

	.elftype	@"ET_EXEC"


//--------------------- .note.nv.tkinfo           --------------------------
	.section	.note.nv.tkinfo,"",@"SHT_NOTE"
	.sectionflags	@"SHF_NOTE_NV_TKINFO"
	.tkinfo
        /*0018*/ 	.word	0x00000002
        /*0030*/ 	.string	""
        /*0030*/ 	.string	"ptxas"
        /*0030*/ 	.string	"Cuda compilation tools, release 13.0, V13.0.88"
        /*0030*/ 	.string	"Build cuda_13.0.r13.0/compiler.36424714_0"
        /*0030*/ 	.string	"-arch sm_100 -m 64 "



//--------------------- .note.nv.cuinfo           --------------------------
	.section	.note.nv.cuinfo,"",@"SHT_NOTE"
	.sectionflags	@"SHF_NOTE_NV_CUINFO"
        /*0018*/ 	.short	0x0002
        /*001a*/ 	.short	0x0064
        /*001c*/ 	.short	0x0082
	.zero		2


//--------------------- .nv.info                  --------------------------
	.section	.nv.info,"",@"SHT_CUDA_INFO"
	.align	4


	//----- nvinfo : EIATTR_REGCOUNT
	.align		4
        /*0000*/ 	.byte	0x04, 0x2f
        /*0002*/ 	.short	(.L_1 - .L_0)
	.align		4
.L_0:
        /*0004*/ 	.word	index@(bitonicSortO)
        /*0008*/ 	.word	0x0000000e


	//----- nvinfo : EIATTR_FRAME_SIZE
	.align		4
.L_1:
        /*000c*/ 	.byte	0x04, 0x11
        /*000e*/ 	.short	(.L_3 - .L_2)
	.align		4
.L_2:
        /*0010*/ 	.word	index@(bitonicSortO)
        /*0014*/ 	.word	0x00000000


	//----- nvinfo : EIATTR_MIN_STACK_SIZE
	.align		4
.L_3:
        /*0018*/ 	.byte	0x04, 0x12
        /*001a*/ 	.short	(.L_5 - .L_4)
	.align		4
.L_4:
        /*001c*/ 	.word	index@(bitonicSortO)
        /*0020*/ 	.word	0x00000000
.L_5:


//--------------------- .nv.compat                --------------------------
	.section	.nv.compat,"",@"SHT_CUDA_COMPAT_INFO"
	.align	4
        /*0000*/ 	.byte	0x02, 0x09, 0x00, 0x00, 0x02, 0x02, 0x01, 0x00, 0x02, 0x05, 0x05, 0x00, 0x03, 0x07, 0x01, 0x01
        /*0010*/ 	.byte	0x02, 0x03, 0x00, 0x00, 0x02, 0x06, 0x01, 0x00, 0x04, 0x0b, 0x08, 0x00, 0x09, 0x00, 0x00, 0x00
        /*0020*/ 	.byte	0x00, 0x00, 0x00, 0x00


//--------------------- .nv.info.bitonicSortO     --------------------------
	.section	.nv.info.bitonicSortO,"",@"SHT_CUDA_INFO"
	.sectionflags	@""
	.align	4


	//----- nvinfo : EIATTR_CUDA_API_VERSION
	.align		4
        /*0000*/ 	.byte	0x04, 0x37
        /*0002*/ 	.short	(.L_7 - .L_6)
.L_6:
        /*0004*/ 	.word	0x00000082


	//----- nvinfo : EIATTR_KPARAM_INFO
	.align		4
.L_7:
        /*0008*/ 	.byte	0x04, 0x17
        /*000a*/ 	.short	(.L_9 - .L_8)
.L_8:
        /*000c*/ 	.word	0x00000000
        /*0010*/ 	.short	0x0003
        /*0012*/ 	.short	0x0010
        /*0014*/ 	.byte	0x00, 0xf0, 0x11, 0x00


	//----- nvinfo : EIATTR_KPARAM_INFO
	.align		4
.L_9:
        /*0018*/ 	.byte	0x04, 0x17
        /*001a*/ 	.short	(.L_11 - .L_10)
.L_10:
        /*001c*/ 	.word	0x00000000
        /*0020*/ 	.short	0x0002
        /*0022*/ 	.short	0x000c
        /*0024*/ 	.byte	0x00, 0xf0, 0x11, 0x00


	//----- nvinfo : EIATTR_KPARAM_INFO
	.align		4
.L_11:
        /*0028*/ 	.byte	0x04, 0x17
        /*002a*/ 	.short	(.L_13 - .L_12)
.L_12:
        /*002c*/ 	.word	0x00000000
        /*0030*/ 	.short	0x0001
        /*0032*/ 	.short	0x0008
        /*0034*/ 	.byte	0x00, 0xf0, 0x11, 0x00


	//----- nvinfo : EIATTR_KPARAM_INFO
	.align		4
.L_13:
        /*0038*/ 	.byte	0x04, 0x17
        /*003a*/ 	.short	(.L_15 - .L_14)
.L_14:
        /*003c*/ 	.word	0x00000000
        /*0040*/ 	.short	0x0000
        /*0042*/ 	.short	0x0000
        /*0044*/ 	.byte	0x00, 0xf5, 0x21, 0x00


	//----- nvinfo : EIATTR_SPARSE_MMA_MASK
	.align		4
.L_15:
        /*0048*/ 	.byte	0x03, 0x50
        /*004a*/ 	.short	0x0000


	//----- nvinfo : EIATTR_MAXREG_COUNT
	.align		4
        /*004c*/ 	.byte	0x03, 0x1b
        /*004e*/ 	.short	0x00ff


	//----- nvinfo : EIATTR_MERCURY_ISA_VERSION
	.align		4
        /*0050*/ 	.byte	0x03, 0x5f
        /*0052*/ 	.short	0x0101


	//----- nvinfo : EIATTR_VRC_CTA_INIT_COUNT
	.align		4
        /*0054*/ 	.byte	0x02, 0x4a
	.zero		1
	.zero		1


	//----- nvinfo : EIATTR_EXIT_INSTR_OFFSETS
	.align		4
        /*0058*/ 	.byte	0x04, 0x1c
        /*005a*/ 	.short	(.L_17 - .L_16)


	//   ....[0]....
.L_16:
        /*005c*/ 	.word	0x00000070


	//   ....[1]....
        /*0060*/ 	.word	0x000002a0


	//----- nvinfo : EIATTR_CRS_STACK_SIZE
	.align		4
.L_17:
        /*0064*/ 	.byte	0x04, 0x1e
        /*0066*/ 	.short	(.L_19 - .L_18)
.L_18:
        /*0068*/ 	.word	0x00000000


	//----- nvinfo : EIATTR_CBANK_PARAM_SIZE
	.align		4
.L_19:
        /*006c*/ 	.byte	0x03, 0x19
        /*006e*/ 	.short	0x0014


	//----- nvinfo : EIATTR_PARAM_CBANK
	.align		4
        /*0070*/ 	.byte	0x04, 0x0a
        /*0072*/ 	.short	(.L_21 - .L_20)
	.align		4
.L_20:
        /*0074*/ 	.word	index@(.nv.constant0.bitonicSortO)
        /*0078*/ 	.short	0x0380
        /*007a*/ 	.short	0x0014


	//----- nvinfo : EIATTR_SW_WAR
	.align		4
.L_21:
        /*007c*/ 	.byte	0x04, 0x36
        /*007e*/ 	.short	(.L_23 - .L_22)
.L_22:
        /*0080*/ 	.word	0x00000008
.L_23:


//--------------------- .nv.callgraph             --------------------------
	.section	.nv.callgraph,"",@"SHT_CUDA_CALLGRAPH"
	.align	4
	.sectionentsize	8
	.align		4
        /*0000*/ 	.word	0x00000000
	.align		4
        /*0004*/ 	.word	0xffffffff
	.align		4
        /*0008*/ 	.word	0x00000000
	.align		4
        /*000c*/ 	.word	0xfffffffe
	.align		4
        /*0010*/ 	.word	0x00000000
	.align		4
        /*0014*/ 	.word	0xfffffffd
	.align		4
        /*0018*/ 	.word	0x00000000
	.align		4
        /*001c*/ 	.word	0xfffffffc


//--------------------- .text.bitonicSortO        --------------------------
	.section	.text.bitonicSortO,"ax",@progbits
	.align	128
        .global         bitonicSortO
        .type           bitonicSortO,@function
        .size           bitonicSortO,(.L_x_7 - bitonicSortO)
        .other          bitonicSortO,@"STO_CUDA_ENTRY STV_DEFAULT"
bitonicSortO:
.text.bitonicSortO:
[----:B------:R-:W-:Y:S01]  /*0000*/  LDC R1, c[0x0][0x37c] ;  /* 0x0000df00ff017b82 */ /* 0x000fe20000000800 */
[----:B------:R-:W0:Y:S07]  /*0010*/  S2R R0, SR_TID.X ;  /* 0x0000000000007919 */ /* 0x000e2e0000002100 */
[----:B------:R-:W0:Y:S01]  /*0020*/  S2UR UR4, SR_CTAID.X ;  /* 0x00000000000479c3 */ /* 0x000e220000002500 */
[----:B------:R-:W1:Y:S07]  /*0030*/  LDCU UR5, c[0x0][0x388] ;  /* 0x00007100ff0577ac */ /* 0x000e6e0008000800 */
[----:B------:R-:W0:Y:S02]  /*0040*/  LDC R9, c[0x0][0x360] ;  /* 0x0000d800ff097b82 */ /* 0x000e240000000800 */
[----:B0-----:R-:W-:-:S05]  /*0050*/  IMAD R0, R9, UR4, R0 ;  /* 0x0000000409007c24 */ /* 0x001fca000f8e0200 */
[----:B-1----:R-:W-:-:S13]  /*0060*/  ISETP.GE.AND P0, PT, R0, UR5, PT ;  /* 0x0000000500007c0c */ /* 0x002fda000bf06270 */
[----:B------:R-:W-:Y:S05]  /*0070*/  @P0 EXIT ;  /* 0x000000000000094d */ /* 0x000fea0003800000 */
[----:B------:R-:W0:Y:S01]  /*0080*/  LDC.64 R2, c[0x0][0x380] ;  /* 0x0000e000ff027b82 */ /* 0x000e220000000a00 */
[----:B------:R-:W1:Y:S01]  /*0090*/  LDCU UR4, c[0x0][0x370] ;  /* 0x00006e00ff0477ac */ /* 0x000e620008000800 */
[----:B------:R-:W2:Y:S01]  /*00a0*/  LDCU.64 UR6, c[0x0][0x358] ;  /* 0x00006b00ff0677ac */ /* 0x000ea20008000a00 */
[----:B------:R-:W3:Y:S01]  /*00b0*/  LDCU UR9, c[0x0][0x388] ;  /* 0x00007100ff0977ac */ /* 0x000ee20008000800 */
[----:B------:R-:W4:Y:S01]  /*00c0*/  LDCU UR5, c[0x0][0x390] ;  /* 0x00007200ff0577ac */ /* 0x000f220008000800 */
[----:B------:R-:W0:Y:S01]  /*00d0*/  LDCU UR8, c[0x0][0x38c] ;  /* 0x00007180ff0877ac */ /* 0x000e220008000800 */
[----:B-1----:R-:W-:-:S07]  /*00e0*/  IMAD R9, R9, UR4, RZ ;  /* 0x0000000409097c24 */ /* 0x002fce000f8e02ff */
.L_x_5:
[----:B-1--4-:R-:W-:Y:S01]  /*00f0*/  LOP3.LUT R7, R0, UR5, RZ, 0x3c, !PT ;  /* 0x0000000500077c12 */ /* 0x012fe2000f8e3cff */
[----:B------:R-:W-:Y:S03]  /*0100*/  BSSY.RECONVERGENT B0, `(.L_x_0) ;  /* 0x0000016000007945 */ /* 0x000fe60003800200 */
[----:B------:R-:W-:-:S13]  /*0110*/  ISETP.GT.AND P0, PT, R7, R0, PT ;  /* 0x000000000700720c */ /* 0x000fda0003f04270 */
[----:B------:R-:W-:Y:S05]  /*0120*/  @!P0 BRA `(.L_x_1) ;  /* 0x00000000004c8947 */ /* 0x000fea0003800000 */
[----:B0-----:R-:W-:Y:S01]  /*0130*/  LOP3.LUT P0, RZ, R0, UR8, RZ, 0xc0, !PT ;  /* 0x0000000800ff7c12 */ /* 0x001fe2000f80c0ff */
[----:B------:R-:W-:Y:S01]  /*0140*/  BSSY.RELIABLE B1, `(.L_x_2) ;  /* 0x000000f000017945 */ /* 0x000fe20003800100 */
[----:B------:R-:W-:-:S04]  /*0150*/  IMAD.WIDE R6, R7, 0x4, R2 ;  /* 0x0000000407067825 */ /* 0x000fc800078e0202 */
[----:B------:R-:W-:-:S07]  /*0160*/  IMAD.WIDE R4, R0, 0x4, R2 ;  /* 0x0000000400047825 */ /* 0x000fce00078e0202 */
[----:B------:R-:W-:Y:S05]  /*0170*/  @P0 BRA `(.L_x_3) ;  /* 0x0000000000180947 */ /* 0x000fea0003800000 */
[----:B--2---:R-:W2:Y:S04]  /*0180*/  LDG.E R11, desc[UR6][R4.64] ;  /* 0x00000006040b7981 */ /* 0x004ea8000c1e1900 */
[----:B------:R-:W2:Y:S02]  /*0190*/  LDG.E R8, desc[UR6][R6.64] ;  /* 0x0000000606087981 */ /* 0x000ea4000c1e1900 */
[----:B--2---:R-:W-:-:S13]  /*01a0*/  ISETP.GT.AND P0, PT, R11, R8, PT ;  /* 0x000000080b00720c */ /* 0x004fda0003f04270 */
[----:B------:R-:W-:Y:S05]  /*01b0*/  @!P0 BREAK.RELIABLE B1 ;  /* 0x0000000000018942 */ /* 0x000fea0003800100 */
[----:B------:R-:W-:Y:S05]  /*01c0*/  @P0 BRA `(.L_x_4) ;  /* 0x0000000000180947 */ /* 0x000fea0003800000 */
[----:B------:R-:W-:Y:S05]  /*01d0*/  BRA `(.L_x_1) ;  /* 0x0000000000207947 */ /* 0x000fea0003800000 */
.L_x_3:
[----:B--2---:R-:W2:Y:S04]  /*01e0*/  LDG.E R11, desc[UR6][R4.64] ;  /* 0x00000006040b7981 */ /* 0x004ea8000c1e1900 */
[----:B------:R-:W2:Y:S02]  /*01f0*/  LDG.E R8, desc[UR6][R6.64] ;  /* 0x0000000606087981 */ /* 0x000ea4000c1e1900 */
[----:B--2---:R-:W-:-:S13]  /*0200*/  ISETP.GE.AND P0, PT, R11, R8, PT ;  /* 0x000000080b00720c */ /* 0x004fda0003f06270 */
[----:B------:R-:W-:Y:S05]  /*0210*/  @P0 BREAK.RELIABLE B1 ;  /* 0x0000000000010942 */ /* 0x000fea0003800100 */
[----:B------:R-:W-:Y:S05]  /*0220*/  @P0 BRA `(.L_x_1) ;  /* 0x00000000000c0947 */ /* 0x000fea0003800000 */
.L_x_4:
[----:B---3--:R-:W-:Y:S05]  /*0230*/  BSYNC.RELIABLE B1 ;  /* 0x0000000000017941 */ /* 0x008fea0003800100 */
.L_x_2:
[----:B------:R1:W-:Y:S04]  /*0240*/  STG.E desc[UR6][R4.64], R8 ;  /* 0x0000000804007986 */ /* 0x0003e8000c101906 */
[----:B------:R1:W-:Y:S02]  /*0250*/  STG.E desc[UR6][R6.64], R11 ;  /* 0x0000000b06007986 */ /* 0x0003e4000c101906 */
.L_x_1:
[----:B0-23--:R-:W-:Y:S05]  /*0260*/  BSYNC.RECONVERGENT B0 ;  /* 0x0000000000007941 */ /* 0x00dfea0003800200 */
.L_x_0:
[----:B------:R-:W-:-:S05]  /*0270*/  IMAD.IADD R0, R9, 0x1, R0 ;  /* 0x0000000109007824 */ /* 0x000fca00078e0200 */
[----:B------:R-:W-:-:S13]  /*0280*/  ISETP.GE.AND P0, PT, R0, UR9, PT ;  /* 0x0000000900007c0c */ /* 0x000fda000bf06270 */
[----:B------:R-:W-:Y:S05]  /*0290*/  @!P0 BRA `(.L_x_5) ;  /* 0xfffffffc00948947 */ /* 0x000fea000383ffff */
[----:B------:R-:W-:Y:S05]  /*02a0*/  EXIT ;  /* 0x000000000000794d */ /* 0x000fea0003800000 */
.L_x_6:
[----:B------:R-:W-:-:S00]  /*02b0*/  BRA `(.L_x_6) ;  /* 0xfffffffc00fc7947 */ /* 0x000fc0000383ffff */
[----:B------:R-:W-:-:S00]  /*02c0*/  NOP ;  /* 0x0000000000007918 */ /* 0x000fc00000000000 */
        /* <DEDUP_REMOVED lines=11> */
.L_x_7:


//--------------------- .nv.shared.reserved.0     --------------------------
	.section	.nv.shared.reserved.0,"aw",@nobits
	.weak		__nv_reservedSMEM_offset_0_alias
	.size		__nv_reservedSMEM_offset_0_alias, 0, 64
	.other		__nv_reservedSMEM_offset_0_alias,@"STO_CUDA_RESERVED_SHARED STV_DEFAULT"
__nv_reservedSMEM_offset_0_alias:
	.zero		0
	.zero		64


//--------------------- .nv.constant0.bitonicSortO --------------------------
	.section	.nv.constant0.bitonicSortO,"a",@progbits
	.sectionflags	@""
	.align	4
.nv.constant0.bitonicSortO:
	.zero		916


//--------------------- SYMBOLS --------------------------

	.type		.nv.reservedSmem.offset0,@object
	.size		.nv.reservedSmem.offset0,0x4
